	.headerflags	@"EF_CUDA_TEXMODE_UNIFIED EF_CUDA_64BIT_ADDRESS EF_CUDA_ACCELERATORS EF_CUDA_SM90 EF_CUDA_VIRTUAL_SM(EF_CUDA_SM90)"
	.elftype	@"ET_EXEC"


//--------------------- .nv.info                  --------------------------
	.section	.nv.info,"",@"SHT_CUDA_INFO"
	.align	4


	//----- nvinfo : EIATTR_REGCOUNT
	.align		4
        /*0000*/ 	.byte	0x04, 0x2f
        /*0002*/ 	.short	(.L_3 - .L_2)
	.align		4
.L_2:
        /*0004*/ 	.word	index@(triton_poi_fused__native_batch_norm_legit_no_training_add_rrelu_with_noise_functional_15)
        /*0008*/ 	.word	0x00000013


	//----- nvinfo : EIATTR_MIN_STACK_SIZE
	.align		4
.L_3:
        /*000c*/ 	.byte	0x04, 0x12
        /*000e*/ 	.short	(.L_5 - .L_4)
	.align		4
.L_4:
        /*0010*/ 	.word	index@(triton_poi_fused__native_batch_norm_legit_no_training_add_rrelu_with_noise_functional_15)
        /*0014*/ 	.word	0x00000000


	//----- nvinfo : EIATTR_FRAME_SIZE
	.align		4
.L_5:
        /*0018*/ 	.byte	0x04, 0x11
        /*001a*/ 	.short	(.L_7 - .L_6)
	.align		4
.L_6:
        /*001c*/ 	.word	index@(triton_poi_fused__native_batch_norm_legit_no_training_add_rrelu_with_noise_functional_15)
        /*0020*/ 	.word	0x00000000


	//----- nvinfo : EIATTR_MIN_STACK_SIZE
	.align		4
.L_7:
        /*0024*/ 	.byte	0x04, 0x12
        /*0026*/ 	.short	(.L_9 - .L_8)
	.align		4
.L_8:
        /*0028*/ 	.word	index@(triton_poi_fused__native_batch_norm_legit_no_training_add_rrelu_with_noise_functional_15)
        /*002c*/ 	.word	0x00000000
.L_9:


//--------------------- .nv.info.triton_poi_fused__native_batch_norm_legit_no_training_add_rrelu_with_noise_functional_15 --------------------------
	.section	.nv.info.triton_poi_fused__native_batch_norm_legit_no_training_add_rrelu_with_noise_functional_15,"",@"SHT_CUDA_INFO"
	.sectionflags	@""
	.align	4


	//----- nvinfo : EIATTR_CUDA_API_VERSION
	.align		4
        /*0000*/ 	.byte	0x04, 0x37
        /*0002*/ 	.short	(.L_11 - .L_10)
.L_10:
        /*0004*/ 	.word	0x0000007c


	//----- nvinfo : EIATTR_KPARAM_INFO
	.align		4
.L_11:
        /*0008*/ 	.byte	0x04, 0x17
        /*000a*/ 	.short	(.L_13 - .L_12)
.L_12:
        /*000c*/ 	.word	0x00000000
        /*0010*/ 	.short	0x0008
        /*0012*/ 	.short	0x0040
        /*0014*/ 	.byte	0x00, 0xf0, 0x11, 0x00


	//----- nvinfo : EIATTR_KPARAM_INFO
	.align		4
.L_13:
        /*0018*/ 	.byte	0x04, 0x17
        /*001a*/ 	.short	(.L_15 - .L_14)
.L_14:
        /*001c*/ 	.word	0x00000000
        /*0020*/ 	.short	0x0007
        /*0022*/ 	.short	0x0038
        /*0024*/ 	.byte	0x00, 0xf4, 0x21, 0x00


	//----- nvinfo : EIATTR_KPARAM_INFO
	.align		4
.L_15:
        /*0028*/ 	.byte	0x04, 0x17
        /*002a*/ 	.short	(.L_17 - .L_16)
.L_16:
        /*002c*/ 	.word	0x00000000
        /*0030*/ 	.short	0x0006
        /*0032*/ 	.short	0x0030
        /*0034*/ 	.byte	0x00, 0xf4, 0x21, 0x00


	//----- nvinfo : EIATTR_KPARAM_INFO
	.align		4
.L_17:
        /*0038*/ 	.byte	0x04, 0x17
        /*003a*/ 	.short	(.L_19 - .L_18)
.L_18:
        /*003c*/ 	.word	0x00000000
        /*0040*/ 	.short	0x0005
        /*0042*/ 	.short	0x0028
        /*0044*/ 	.byte	0x00, 0xf4, 0x21, 0x00


	//----- nvinfo : EIATTR_KPARAM_INFO
	.align		4
.L_19:
        /*0048*/ 	.byte	0x04, 0x17
        /*004a*/ 	.short	(.L_21 - .L_20)
.L_20:
        /*004c*/ 	.word	0x00000000
        /*0050*/ 	.short	0x0004
        /*0052*/ 	.short	0x0020
        /*0054*/ 	.byte	0x00, 0xf4, 0x21, 0x00


	//----- nvinfo : EIATTR_KPARAM_INFO
	.align		4
.L_21:
        /*0058*/ 	.byte	0x04, 0x17
        /*005a*/ 	.short	(.L_23 - .L_22)
.L_22:
        /*005c*/ 	.word	0x00000000
        /*0060*/ 	.short	0x0003
        /*0062*/ 	.short	0x0018
        /*0064*/ 	.byte	0x00, 0xf4, 0x21, 0x00


	//----- nvinfo : EIATTR_KPARAM_INFO
	.align		4
.L_23:
        /*0068*/ 	.byte	0x04, 0x17
        /*006a*/ 	.short	(.L_25 - .L_24)
.L_24:
        /*006c*/ 	.word	0x00000000
        /*0070*/ 	.short	0x0002
        /*0072*/ 	.short	0x0010
        /*0074*/ 	.byte	0x00, 0xf4, 0x21, 0x00


	//----- nvinfo : EIATTR_KPARAM_INFO
	.align		4
.L_25:
        /*0078*/ 	.byte	0x04, 0x17
        /*007a*/ 	.short	(.L_27 - .L_26)
.L_26:
        /*007c*/ 	.word	0x00000000
        /*0080*/ 	.short	0x0001
        /*0082*/ 	.short	0x0008
        /*0084*/ 	.byte	0x00, 0xf4, 0x21, 0x00


	//----- nvinfo : EIATTR_KPARAM_INFO
	.align		4
.L_27:
        /*0088*/ 	.byte	0x04, 0x17
        /*008a*/ 	.short	(.L_29 - .L_28)
.L_28:
        /*008c*/ 	.word	0x00000000
        /*0090*/ 	.short	0x0000
        /*0092*/ 	.short	0x0000
        /*0094*/ 	.byte	0x00, 0xf4, 0x21, 0x00


	//----- nvinfo : EIATTR_SPARSE_MMA_MASK
	.align		4
.L_29:
        /*0098*/ 	.byte	0x03, 0x50
        /*009a*/ 	.short	0x0000


	//----- nvinfo : EIATTR_MAXREG_COUNT
	.align		4
        /*009c*/ 	.byte	0x03, 0x1b
        /*009e*/ 	.short	0x00ff


	//----- nvinfo : EIATTR_EXIT_INSTR_OFFSETS
	.align		4
        /*00a0*/ 	.byte	0x04, 0x1c
        /*00a2*/ 	.short	(.L_31 - .L_30)


	//   ....[0]....
.L_30:
        /*00a4*/ 	.word	0x00000490


	//----- nvinfo : EIATTR_REQNTID
	.align		4
.L_31:
        /*00a8*/ 	.byte	0x04, 0x10
        /*00aa*/ 	.short	(.L_33 - .L_32)
.L_32:
        /*00ac*/ 	.word	0x00000080
        /*00b0*/ 	.word	0x00000001
        /*00b4*/ 	.word	0x00000001


	//----- nvinfo : EIATTR_CBANK_PARAM_SIZE
	.align		4
.L_33:
        /*00b8*/ 	.byte	0x03, 0x19
        /*00ba*/ 	.short	0x0044


	//----- nvinfo : EIATTR_PARAM_CBANK
	.align		4
        /*00bc*/ 	.byte	0x04, 0x0a
        /*00be*/ 	.short	(.L_35 - .L_34)
	.align		4
.L_34:
        /*00c0*/ 	.word	index@(.nv.constant0.triton_poi_fused__native_batch_norm_legit_no_training_add_rrelu_with_noise_functional_15)
        /*00c4*/ 	.short	0x0210
        /*00c6*/ 	.short	0x0044


	//----- nvinfo : EIATTR_SW_WAR
	.align		4
.L_35:
        /*00c8*/ 	.byte	0x04, 0x36
        /*00ca*/ 	.short	(.L_37 - .L_36)
.L_36:
        /*00cc*/ 	.word	0x00000008
.L_37:


//--------------------- .nv.callgraph             --------------------------
	.section	.nv.callgraph,"",@"SHT_CUDA_CALLGRAPH"
	.align	4
	.sectionentsize	8
	.align		4
        /*0000*/ 	.word	0x00000000
	.align		4
        /*0004*/ 	.word	0xffffffff
	.align		4
        /*0008*/ 	.word	0x00000000
	.align		4
        /*000c*/ 	.word	0xfffffffe
	.align		4
        /*0010*/ 	.word	0x00000000
	.align		4
        /*0014*/ 	.word	0xfffffffd
	.align		4
        /*0018*/ 	.word	0x00000000
	.align		4
        /*001c*/ 	.word	0xfffffffc


//--------------------- .nv.constant4             --------------------------
	.section	.nv.constant4,"a",@progbits
	.align	8
	.align		8
.nv.constant4:
        /*0000*/ 	.dword	_$_str
	.align		8
        /*0008*/ 	.dword	_$_str_$_2


//--------------------- .text.triton_poi_fused__native_batch_norm_legit_no_training_add_rrelu_with_noise_functional_15 --------------------------
	.section	.text.triton_poi_fused__native_batch_norm_legit_no_training_add_rrelu_with_noise_functional_15,"ax",@progbits
	.align	128
        .global         triton_poi_fused__native_batch_norm_legit_no_training_add_rrelu_with_noise_functional_15
        .type           triton_poi_fused__native_batch_norm_legit_no_training_add_rrelu_with_noise_functional_15,@function
        .size           triton_poi_fused__native_batch_norm_legit_no_training_add_rrelu_with_noise_functional_15,(.L_x_1 - triton_poi_fused__native_batch_norm_legit_no_training_add_rrelu_with_noise_functional_15)
        .other          triton_poi_fused__native_batch_norm_legit_no_training_add_rrelu_with_noise_functional_15,@"STO_CUDA_ENTRY STV_DEFAULT"
triton_poi_fused__native_batch_norm_legit_no_training_add_rrelu_with_noise_functional_15:
.text.triton_poi_fused__native_batch_norm_legit_no_training_add_rrelu_with_noise_functional_15:
[----:B------:R-:W-:Y:S01]  /*0000*/  LDC R1, c[0x0][0x28] ;  /* 0x00000a00ff017b82 */ /* 0x000fe20000000800 */
[----:B------:R-:W1:Y:S07]  /*0010*/  S2R R0, SR_TID.X ;  /* 0x0000000000007919 */ /* 0x000e6e0000002100 */
[----:B------:R-:W2:Y:S01]  /*0020*/  LDC.64 R2, c[0x0][0x228] ;  /* 0x00008a00ff027b82 */ /* 0x000ea20000000a00 */
[----:B------:R-:W-:Y:S01]  /*0030*/  ULDC.64 UR4, c[0x0][0x208] ;  /* 0x0000820000047ab9 */ /* 0x000fe20000000a00 */
[----:B------:R-:W3:Y:S06]  /*0040*/  S2R R7, SR_CTAID.X ;  /* 0x0000000000077919 */ /* 0x000eec0000002500 */
[----:B------:R-:W4:Y:S08]  /*0050*/  LDC.64 R8, c[0x0][0x230] ;  /* 0x00008c00ff087b82 */ /* 0x000f300000000a00 */
[----:B------:R-:W5:Y:S08]  /*0060*/  LDC.64 R12, c[0x0][0x238] ;  /* 0x00008e00ff0c7b82 */ /* 0x000f700000000a00 */
[----:B------:R-:W4:Y:S01]  /*0070*/  LDC.64 R10, c[0x0][0x240] ;  /* 0x00009000ff0a7b82 */ /* 0x000f220000000a00 */
[----:B------:R-:W-:Y:S01]  /*0080*/  HFMA2.MMA R16, -RZ, RZ, 1.625, 0 ;  /* 0x3e800000ff107435 */ /* 0x000fe200000001ff */
[----:B------:R-:W-:Y:S01]  /*0090*/  ULDC.64 UR6, c[0x0][0x248] ;  /* 0x0000920000067ab9 */ /* 0x000fe20000000a00 */
[----:B-1----:R-:W-:-:S02]  /*00a0*/  SHF.L.U32 R0, R0, 0x1, RZ ;  /* 0x0000000100007819 */ /* 0x002fc400000006ff */
[----:B---3--:R-:W-:Y:S02]  /*00b0*/  SHF.R.S32.HI R5, RZ, 0x17, R7 ;  /* 0x00000017ff057819 */ /* 0x008fe40000011407 */
[----:B------:R-:W-:Y:S02]  /*00c0*/  LOP3.LUT R0, R0, 0xfe, RZ, 0xc0, !PT ;  /* 0x000000fe00007812 */ /* 0x000fe400078ec0ff */
[----:B------:R-:W-:Y:S02]  /*00d0*/  SGXT R5, R5, 0x1 ;  /* 0x000000010505781a */ /* 0x000fe40000000200 */
[----:B------:R-:W-:Y:S02]  /*00e0*/  LEA R0, R7, R0, 0x8 ;  /* 0x0000000007007211 */ /* 0x000fe400078e40ff */
[----:B------:R-:W1:Y:S02]  /*00f0*/  LDC.64 R6, c[0x0][0x220] ;  /* 0x00008800ff067b82 */ /* 0x000e640000000a00 */
[----:B------:R-:W-:-:S04]  /*0100*/  LEA.HI R5, R5, R0, RZ, 0x6 ;  /* 0x0000000005057211 */ /* 0x000fc800078f30ff */
[----:B------:R-:W-:-:S04]  /*0110*/  LOP3.LUT R5, R5, 0xffffffc0, RZ, 0xc0, !PT ;  /* 0xffffffc005057812 */ /* 0x000fc800078ec0ff */
[----:B------:R-:W-:Y:S02]  /*0120*/  IADD3 R15, R0, -R5, RZ ;  /* 0x80000005000f7210 */ /* 0x000fe40007ffe0ff */
[----:B------:R-:W3:Y:S03]  /*0130*/  LDC.64 R4, c[0x0][0x218] ;  /* 0x00008600ff047b82 */ /* 0x000ee60000000a00 */
[----:B--2---:R-:W-:-:S06]  /*0140*/  IMAD.WIDE R2, R15, 0x4, R2 ;  /* 0x000000040f027825 */ /* 0x004fcc00078e0202 */
[----:B------:R-:W2:Y:S01]  /*0150*/  LDG.E.EL.64 R2, desc[UR4][R2.64] ;  /* 0x0000000402027981 */ /* 0x000ea2000c2e1b00 */
[----:B-1----:R-:W-:-:S06]  /*0160*/  IMAD.WIDE R6, R15, 0x4, R6 ;  /* 0x000000040f067825 */ /* 0x002fcc00078e0206 */
[----:B------:R-:W2:Y:S01]  /*0170*/  LDG.E.EL.64 R6, desc[UR4][R6.64] ;  /* 0x0000000406067981 */ /* 0x000ea2000c2e1b00 */
[----:B---3--:R-:W-:-:S06]  /*0180*/  IMAD.WIDE R4, R0, 0x4, R4 ;  /* 0x0000000400047825 */ /* 0x008fcc00078e0204 */
[----:B------:R-:W3:Y:S01]  /*0190*/  LDG.E.64 R4, desc[UR4][R4.64] ;  /* 0x0000000404047981 */ /* 0x000ee2000c1e1b00 */
[----:B----4-:R-:W-:-:S04]  /*01a0*/  IMAD.WIDE R8, R15, 0x4, R8 ;  /* 0x000000040f087825 */ /* 0x010fc800078e0208 */
[----:B-----5:R-:W-:Y:S02]  /*01b0*/  IMAD.WIDE R12, R15, 0x4, R12 ;  /* 0x000000040f0c7825 */ /* 0x020fe400078e020c */
[----:B------:R-:W4:Y:S02]  /*01c0*/  LDG.E.EL.64 R8, desc[UR4][R8.64] ;  /* 0x0000000408087981 */ /* 0x000f24000c2e1b00 */
[----:B0-----:R-:W-:Y:S02]  /*01d0*/  IMAD.WIDE R10, R0, 0x4, R10 ;  /* 0x00000004000a7825 */ /* 0x001fe400078e020a */
[----:B------:R-:W4:Y:S04]  /*01e0*/  LDG.E.EL.64 R12, desc[UR4][R12.64] ;  /* 0x000000040c0c7981 */ /* 0x000f28000c2e1b00 */
[----:B------:R-:W5:Y:S01]  /*01f0*/  LDG.E.64 R10, desc[UR4][R10.64] ;  /* 0x000000040a0a7981 */ /* 0x000f62000c1e1b00 */
[----:B--2---:R-:W-:Y:S01]  /*0200*/  FADD R2, R2, 9.9999997473787516356e-06 ;  /* 0x3727c5ac02027421 */ /* 0x004fe20000000000 */
[----:B------:R-:W-:-:S03]  /*0210*/  FADD R3, R3, 9.9999997473787516356e-06 ;  /* 0x3727c5ac03037421 */ /* 0x000fc60000000000 */
[----:B------:R-:W0:Y:S08]  /*0220*/  MUFU.SQRT R14, R2 ;  /* 0x00000002000e7308 */ /* 0x000e300000002000 */
[----:B------:R-:W1:Y:S01]  /*0230*/  MUFU.SQRT R15, R3 ;  /* 0x00000003000f7308 */ /* 0x000e620000002000 */
[C---:B0-----:R-:W-:Y:S02]  /*0240*/  FSETP.GT.AND P0, PT, R14.reuse, 8.50705917302346158658e+37, PT ;  /* 0x7e8000000e00780b */ /* 0x041fe40003f04000 */
[----:B------:R-:W-:-:S02]  /*0250*/  FSETP.GEU.AND P2, PT, R14, 1.175494350822287508e-38, PT ;  /* 0x008000000e00780b */ /* 0x000fc40003f4e000 */
[C---:B-1----:R-:W-:Y:S02]  /*0260*/  FSETP.GT.AND P1, PT, R15.reuse, 8.50705917302346158658e+37, PT ;  /* 0x7e8000000f00780b */ /* 0x042fe40003f24000 */
[----:B------:R-:W-:-:S07]  /*0270*/  FSETP.GEU.AND P3, PT, R15, 1.175494350822287508e-38, PT ;  /* 0x008000000f00780b */ /* 0x000fce0003f6e000 */
[----:B------:R-:W-:-:S04]  /*0280*/  @P0 FMUL R14, R14, 0.25 ;  /* 0x3e8000000e0e0820 */ /* 0x000fc80000400000 */
[----:B------:R-:W-:Y:S01]  /*0290*/  @!P2 FMUL R14, R14, 16777216 ;  /* 0x4b8000000e0ea820 */ /* 0x000fe20000400000 */
[----:B------:R-:W-:-:S04]  /*02a0*/  @P1 FMUL R15, R15, 0.25 ;  /* 0x3e8000000f0f1820 */ /* 0x000fc80000400000 */
[----:B------:R-:W-:Y:S01]  /*02b0*/  @!P3 FMUL R15, R15, 16777216 ;  /* 0x4b8000000f0fb820 */ /* 0x000fe20000400000 */
[----:B------:R-:W0:Y:S01]  /*02c0*/  MUFU.RCP R14, R14 ;  /* 0x0000000e000e7308 */ /* 0x000e220000001000 */
[----:B------:R-:W-:-:S07]  /*02d0*/  FSEL R3, R16, 1, P0 ;  /* 0x3f80000010037808 */ /* 0x000fce0000000000 */
[----:B------:R-:W1:Y:S01]  /*02e0*/  MUFU.RCP R15, R15 ;  /* 0x0000000f000f7308 */ /* 0x000e620000001000 */
[----:B------:R-:W-:Y:S01]  /*02f0*/  FSEL R16, R16, 1, P1 ;  /* 0x3f80000010107808 */ /* 0x000fe20000800000 */
[----:B------:R-:W-:Y:S01]  /*0300*/  @!P2 FMUL R3, R3, 16777216 ;  /* 0x4b8000000303a820 */ /* 0x000fe20000400000 */
[----:B---3--:R-:W-:-:S03]  /*0310*/  FADD R5, R5, -R7 ;  /* 0x8000000705057221 */ /* 0x008fc60000000000 */
[----:B------:R-:W-:Y:S01]  /*0320*/  @!P3 FMUL R16, R16, 16777216 ;  /* 0x4b8000001010b820 */ /* 0x000fe20000400000 */
[----:B------:R-:W-:Y:S01]  /*0330*/  FADD R7, R4, -R6 ;  /* 0x8000000604077221 */ /* 0x000fe20000000000 */
[----:B0-----:R-:W-:Y:S02]  /*0340*/  FMUL R4, R14, R3 ;  /* 0x000000030e047220 */ /* 0x001fe40000400000 */
[----:B------:R-:W0:Y:S01]  /*0350*/  LDC.64 R2, c[0x0][0x210] ;  /* 0x00008400ff027b82 */ /* 0x000e220000000a00 */
[----:B-1----:R-:W-:Y:S01]  /*0360*/  FMUL R16, R15, R16 ;  /* 0x000000100f107220 */ /* 0x002fe20000400000 */
[----:B------:R-:W-:-:S03]  /*0370*/  FMUL R7, R4, R7 ;  /* 0x0000000704077220 */ /* 0x000fc60000400000 */
[----:B------:R-:W-:Y:S01]  /*0380*/  FMUL R16, R16, R5 ;  /* 0x0000000510107220 */ /* 0x000fe20000400000 */
[----:B----4-:R-:W-:-:S03]  /*0390*/  FFMA R7, R8, R7, R12 ;  /* 0x0000000708077223 */ /* 0x010fc6000000000c */
[----:B------:R-:W-:Y:S02]  /*03a0*/  FFMA R16, R9, R16, R13 ;  /* 0x0000001009107223 */ /* 0x000fe4000000000d */
[----:B-----5:R-:W-:-:S03]  /*03b0*/  FSETP.GT.AND P1, PT, R7, -R10, PT ;  /* 0x8000000a0700720b */ /* 0x020fc60003f24000 */
[----:B------:R-:W-:Y:S02]  /*03c0*/  FSETP.GT.AND P0, PT, R16, -R11, PT ;  /* 0x8000000b1000720b */ /* 0x000fe40003f04000 */
[----:B------:R-:W-:Y:S02]  /*03d0*/  SEL R5, RZ, 0x1, !P1 ;  /* 0x00000001ff057807 */ /* 0x000fe40004800000 */
[----:B------:R-:W-:Y:S01]  /*03e0*/  SEL R6, RZ, 0x100, !P0 ;  /* 0x00000100ff067807 */ /* 0x000fe20004000000 */
[----:B------:R-:W-:Y:S01]  /*03f0*/  FADD R10, R10, R7 ;  /* 0x000000070a0a7221 */ /* 0x000fe20000000000 */
[----:B------:R-:W-:Y:S01]  /*0400*/  IADD3 R4, P2, R0, UR6, RZ ;  /* 0x0000000600047c10 */ /* 0x000fe2000ff5e0ff */
[----:B------:R-:W-:Y:S01]  /*0410*/  FADD R11, R11, R16 ;  /* 0x000000100b0b7221 */ /* 0x000fe20000000000 */
[----:B------:R-:W-:Y:S01]  /*0420*/  IADD3 R7, R5, R6, RZ ;  /* 0x0000000605077210 */ /* 0x000fe20007ffe0ff */
[C---:B0-----:R-:W-:Y:S01]  /*0430*/  IMAD.WIDE R2, R0.reuse, 0x4, R2 ;  /* 0x0000000400027825 */ /* 0x041fe200078e0202 */
[----:B------:R-:W-:-:S03]  /*0440*/  LEA.HI.X.SX32 R5, R0, UR7, 0x1, P2 ;  /* 0x0000000700057c11 */ /* 0x000fc600090f0eff */
[----:B------:R-:W-:Y:S01]  /*0450*/  @!P1 FMUL R10, R10, 0.22916667163372039795 ;  /* 0x3e6aaaab0a0a9820 */ /* 0x000fe20000400000 */
[----:B------:R-:W-:Y:S01]  /*0460*/  @!P0 FMUL R11, R11, 0.22916667163372039795 ;  /* 0x3e6aaaab0b0b8820 */ /* 0x000fe20000400000 */
[----:B------:R-:W-:Y:S04]  /*0470*/  STG.E.U16 desc[UR4][R4.64], R7 ;  /* 0x0000000704007986 */ /* 0x000fe8000c101504 */
[----:B------:R-:W-:Y:S01]  /*0480*/  STG.E.64 desc[UR4][R2.64], R10 ;  /* 0x0000000a02007986 */ /* 0x000fe2000c101b04 */
[----:B------:R-:W-:Y:S05]  /*0490*/  EXIT ;  /* 0x000000000000794d */ /* 0x000fea0003800000 */
.L_x_0:
[----:B------:R-:W-:-:S00]  /*04a0*/  BRA `(.L_x_0) ;  /* 0xfffffffc00fc7947 */ /* 0x000fc0000383ffff */
[----:B------:R-:W-:-:S00]  /*04b0*/  NOP ;  /* 0x0000000000007918 */ /* 0x000fc00000000000 */
        /* <DEDUP_REMOVED lines=12> */
.L_x_1:


//--------------------- .nv.global.init           --------------------------
	.section	.nv.global.init,"aw",@progbits
.nv.global.init:
	.type		_$_str,@object
	.size		_$_str,(_$_str_$_2 - _$_str)
_$_str:
        /*0000*/ 	.byte	0x5f, 0x5f, 0x43, 0x55, 0x44, 0x41, 0x5f, 0x46, 0x54, 0x5a, 0x00
	.type		_$_str_$_2,@object
	.size		_$_str_$_2,(.L_1 - _$_str_$_2)
_$_str_$_2:
        /*000b*/ 	.byte	0x5f, 0x5f, 0x43, 0x55, 0x44, 0x41, 0x5f, 0x50, 0x52, 0x45, 0x43, 0x5f, 0x53, 0x51, 0x52, 0x54
        /*001b*/ 	.byte	0x00
.L_1:


//--------------------- .nv.constant0.triton_poi_fused__native_batch_norm_legit_no_training_add_rrelu_with_noise_functional_15 --------------------------
	.section	.nv.constant0.triton_poi_fused__native_batch_norm_legit_no_training_add_rrelu_with_noise_functional_15,"a",@progbits
	.sectionflags	@""
	.align	4
.nv.constant0.triton_poi_fused__native_batch_norm_legit_no_training_add_rrelu_with_noise_functional_15:
	.zero		596
